//
// Generated by NVIDIA NVVM Compiler
//
// Compiler Build ID: CL-36424714
// Cuda compilation tools, release 13.0, V13.0.88
// Based on NVVM 20.0.0
//

.version 9.0
.target sm_100
.address_size 64

	// .globl	_Z10add_matrixiiPfS_

.visible .entry _Z10add_matrixiiPfS_(
	.param .u32 _Z10add_matrixiiPfS__param_0,
	.param .u32 _Z10add_matrixiiPfS__param_1,
	.param .u64 .ptr .align 1 _Z10add_matrixiiPfS__param_2,
	.param .u64 .ptr .align 1 _Z10add_matrixiiPfS__param_3
)
{
	.reg .pred 	%p<10>;
	.reg .b32 	%r<38>;
	.reg .b32 	%f<22>;
	.reg .b64 	%rd<24>;

	ld.param.u32 	%r18, [_Z10add_matrixiiPfS__param_0];
	ld.param.u32 	%r19, [_Z10add_matrixiiPfS__param_1];
	ld.param.u64 	%rd7, [_Z10add_matrixiiPfS__param_2];
	ld.param.u64 	%rd8, [_Z10add_matrixiiPfS__param_3];
	cvta.to.global.u64 	%rd1, %rd8;
	cvta.to.global.u64 	%rd2, %rd7;
	mov.u32 	%r20, %ctaid.x;
	mov.u32 	%r1, %ntid.x;
	mov.u32 	%r21, %tid.x;
	mad.lo.s32 	%r35, %r20, %r1, %r21;
	mov.u32 	%r22, %ctaid.y;
	mov.u32 	%r23, %ntid.y;
	mov.u32 	%r24, %tid.y;
	mad.lo.s32 	%r3, %r22, %r23, %r24;
	mov.u32 	%r25, %nctaid.y;
	mul.lo.s32 	%r4, %r23, %r25;
	setp.ge.s32 	%p1, %r35, %r18;
	@%p1 bra 	$L__BB0_10;
	add.s32 	%r5, %r3, %r4;
	max.s32 	%r26, %r19, %r5;
	setp.lt.s32 	%p2, %r5, %r19;
	selp.u32 	%r27, 1, 0, %p2;
	add.s32 	%r28, %r5, %r27;
	sub.s32 	%r29, %r26, %r28;
	div.u32 	%r30, %r29, %r4;
	add.s32 	%r6, %r30, %r27;
	and.b32  	%r7, %r6, 3;
	add.s32 	%r8, %r5, %r4;
	add.s32 	%r9, %r8, %r4;
	mov.u32 	%r31, %nctaid.x;
	mul.lo.s32 	%r10, %r1, %r31;
$L__BB0_2:
	setp.ge.s32 	%p3, %r3, %r19;
	@%p3 bra 	$L__BB0_9;
	setp.eq.s32 	%p4, %r7, 3;
	mul.lo.s32 	%r12, %r35, %r19;
	mov.u32 	%r36, %r3;
	@%p4 bra 	$L__BB0_7;
	setp.eq.s32 	%p5, %r7, 0;
	add.s32 	%r32, %r3, %r12;
	mul.wide.s32 	%rd9, %r32, 4;
	add.s64 	%rd3, %rd2, %rd9;
	ld.global.f32 	%f1, [%rd3];
	add.s64 	%rd4, %rd1, %rd9;
	ld.global.f32 	%f2, [%rd4];
	add.f32 	%f3, %f1, %f2;
	st.global.f32 	[%rd4], %f3;
	mov.u32 	%r36, %r5;
	@%p5 bra 	$L__BB0_7;
	setp.eq.s32 	%p6, %r7, 1;
	shl.b32 	%r13, %r4, 2;
	cvt.u64.u32 	%rd10, %r13;
	add.s64 	%rd5, %rd3, %rd10;
	ld.global.f32 	%f4, [%rd5];
	add.s64 	%rd6, %rd4, %rd10;
	ld.global.f32 	%f5, [%rd6];
	add.f32 	%f6, %f4, %f5;
	st.global.f32 	[%rd6], %f6;
	mov.u32 	%r36, %r8;
	@%p6 bra 	$L__BB0_7;
	add.s64 	%rd12, %rd5, %rd10;
	ld.global.f32 	%f7, [%rd12];
	add.s64 	%rd13, %rd6, %rd10;
	ld.global.f32 	%f8, [%rd13];
	add.f32 	%f9, %f7, %f8;
	st.global.f32 	[%rd13], %f9;
	mov.u32 	%r36, %r9;
$L__BB0_7:
	setp.lt.u32 	%p7, %r6, 3;
	@%p7 bra 	$L__BB0_9;
$L__BB0_8:
	add.s32 	%r33, %r36, %r12;
	mul.wide.s32 	%rd14, %r33, 4;
	add.s64 	%rd15, %rd2, %rd14;
	ld.global.f32 	%f10, [%rd15];
	add.s64 	%rd16, %rd1, %rd14;
	ld.global.f32 	%f11, [%rd16];
	add.f32 	%f12, %f10, %f11;
	st.global.f32 	[%rd16], %f12;
	shl.b32 	%r34, %r4, 2;
	cvt.u64.u32 	%rd17, %r34;
	add.s64 	%rd18, %rd15, %rd17;
	ld.global.f32 	%f13, [%rd18];
	add.s64 	%rd19, %rd16, %rd17;
	ld.global.f32 	%f14, [%rd19];
	add.f32 	%f15, %f13, %f14;
	st.global.f32 	[%rd19], %f15;
	add.s64 	%rd20, %rd18, %rd17;
	ld.global.f32 	%f16, [%rd20];
	add.s64 	%rd21, %rd19, %rd17;
	ld.global.f32 	%f17, [%rd21];
	add.f32 	%f18, %f16, %f17;
	st.global.f32 	[%rd21], %f18;
	add.s64 	%rd22, %rd20, %rd17;
	ld.global.f32 	%f19, [%rd22];
	add.s64 	%rd23, %rd21, %rd17;
	ld.global.f32 	%f20, [%rd23];
	add.f32 	%f21, %f19, %f20;
	st.global.f32 	[%rd23], %f21;
	add.s32 	%r36, %r34, %r36;
	setp.lt.s32 	%p8, %r36, %r19;
	@%p8 bra 	$L__BB0_8;
$L__BB0_9:
	add.s32 	%r35, %r35, %r10;
	setp.lt.s32 	%p9, %r35, %r18;
	@%p9 bra 	$L__BB0_2;
$L__BB0_10:
	ret;

}


// ===== COMPILED SASS (sm_100) =====

	.target	sm_100

	.elftype	@"ET_EXEC"


//--------------------- .note.nv.tkinfo           --------------------------
	.section	.note.nv.tkinfo,"",@"SHT_NOTE"
	.sectionflags	@"SHF_NOTE_NV_TKINFO"
	.tkinfo
        /*0018*/ 	.word	0x00000002
        /*0030*/ 	.string	""
        /*0030*/ 	.string	"ptxas"
        /*0030*/ 	.string	"Cuda compilation tools, release 13.0, V13.0.88"
        /*0030*/ 	.string	"Build cuda_13.0.r13.0/compiler.36424714_0"
        /*0030*/ 	.string	"-arch sm_100 -m 64 "



//--------------------- .note.nv.cuinfo           --------------------------
	.section	.note.nv.cuinfo,"",@"SHT_NOTE"
	.sectionflags	@"SHF_NOTE_NV_CUINFO"
        /*0018*/ 	.short	0x0002
        /*001a*/ 	.short	0x0064
        /*001c*/ 	.short	0x0082
	.zero		2


//--------------------- .nv.info                  --------------------------
	.section	.nv.info,"",@"SHT_CUDA_INFO"
	.align	4


	//----- nvinfo : EIATTR_REGCOUNT
	.align		4
        /*0000*/ 	.byte	0x04, 0x2f
        /*0002*/ 	.short	(.L_1 - .L_0)
	.align		4
.L_0:
        /*0004*/ 	.word	index@(_Z10add_matrixiiPfS_)
        /*0008*/ 	.word	0x00000020


	//----- nvinfo : EIATTR_FRAME_SIZE
	.align		4
.L_1:
        /*000c*/ 	.byte	0x04, 0x11
        /*000e*/ 	.short	(.L_3 - .L_2)
	.align		4
.L_2:
        /*0010*/ 	.word	index@(_Z10add_matrixiiPfS_)
        /*0014*/ 	.word	0x00000000


	//----- nvinfo : EIATTR_MIN_STACK_SIZE
	.align		4
.L_3:
        /*0018*/ 	.byte	0x04, 0x12
        /*001a*/ 	.short	(.L_5 - .L_4)
	.align		4
.L_4:
        /*001c*/ 	.word	index@(_Z10add_matrixiiPfS_)
        /*0020*/ 	.word	0x00000000
.L_5:


//--------------------- .nv.compat                --------------------------
	.section	.nv.compat,"",@"SHT_CUDA_COMPAT_INFO"
	.align	4
        /*0000*/ 	.byte	0x02, 0x09, 0x00, 0x00, 0x02, 0x02, 0x01, 0x00, 0x02, 0x05, 0x05, 0x00, 0x03, 0x07, 0x01, 0x01
        /*0010*/ 	.byte	0x02, 0x03, 0x00, 0x00, 0x02, 0x06, 0x01, 0x00, 0x04, 0x0b, 0x08, 0x00, 0x09, 0x00, 0x00, 0x00
        /*0020*/ 	.byte	0x00, 0x00, 0x00, 0x00


//--------------------- .nv.info._Z10add_matrixiiPfS_ --------------------------
	.section	.nv.info._Z10add_matrixiiPfS_,"",@"SHT_CUDA_INFO"
	.sectionflags	@""
	.align	4


	//----- nvinfo : EIATTR_CUDA_API_VERSION
	.align		4
        /*0000*/ 	.byte	0x04, 0x37
        /*0002*/ 	.short	(.L_7 - .L_6)
.L_6:
        /*0004*/ 	.word	0x00000082


	//----- nvinfo : EIATTR_KPARAM_INFO
	.align		4
.L_7:
        /*0008*/ 	.byte	0x04, 0x17
        /*000a*/ 	.short	(.L_9 - .L_8)
.L_8:
        /*000c*/ 	.word	0x00000000
        /*0010*/ 	.short	0x0003
        /*0012*/ 	.short	0x0010
        /*0014*/ 	.byte	0x00, 0xf5, 0x21, 0x00


	//----- nvinfo : EIATTR_KPARAM_INFO
	.align		4
.L_9:
        /*0018*/ 	.byte	0x04, 0x17
        /*001a*/ 	.short	(.L_11 - .L_10)
.L_10:
        /*001c*/ 	.word	0x00000000
        /*0020*/ 	.short	0x0002
        /*0022*/ 	.short	0x0008
        /*0024*/ 	.byte	0x00, 0xf5, 0x21, 0x00


	//----- nvinfo : EIATTR_KPARAM_INFO
	.align		4
.L_11:
        /*0028*/ 	.byte	0x04, 0x17
        /*002a*/ 	.short	(.L_13 - .L_12)
.L_12:
        /*002c*/ 	.word	0x00000000
        /*0030*/ 	.short	0x0001
        /*0032*/ 	.short	0x0004
        /*0034*/ 	.byte	0x00, 0xf0, 0x11, 0x00


	//----- nvinfo : EIATTR_KPARAM_INFO
	.align		4
.L_13:
        /*0038*/ 	.byte	0x04, 0x17
        /*003a*/ 	.short	(.L_15 - .L_14)
.L_14:
        /*003c*/ 	.word	0x00000000
        /*0040*/ 	.short	0x0000
        /*0042*/ 	.short	0x0000
        /*0044*/ 	.byte	0x00, 0xf0, 0x11, 0x00


	//----- nvinfo : EIATTR_SPARSE_MMA_MASK
	.align		4
.L_15:
        /*0048*/ 	.byte	0x03, 0x50
        /*004a*/ 	.short	0x0000


	//----- nvinfo : EIATTR_MAXREG_COUNT
	.align		4
        /*004c*/ 	.byte	0x03, 0x1b
        /*004e*/ 	.short	0x00ff


	//----- nvinfo : EIATTR_MERCURY_ISA_VERSION
	.align		4
        /*0050*/ 	.byte	0x03, 0x5f
        /*0052*/ 	.short	0x0101


	//----- nvinfo : EIATTR_VRC_CTA_INIT_COUNT
	.align		4
        /*0054*/ 	.byte	0x02, 0x4a
	.zero		1
	.zero		1


	//----- nvinfo : EIATTR_EXIT_INSTR_OFFSETS
	.align		4
        /*0058*/ 	.byte	0x04, 0x1c
        /*005a*/ 	.short	(.L_17 - .L_16)


	//   ....[0]....
.L_16:
        /*005c*/ 	.word	0x000000d0


	//   ....[1]....
        /*0060*/ 	.word	0x00000830


	//----- nvinfo : EIATTR_CRS_STACK_SIZE
	.align		4
.L_17:
        /*0064*/ 	.byte	0x04, 0x1e
        /*0066*/ 	.short	(.L_19 - .L_18)
.L_18:
        /*0068*/ 	.word	0x00000000


	//----- nvinfo : EIATTR_CBANK_PARAM_SIZE
	.align		4
.L_19:
        /*006c*/ 	.byte	0x03, 0x19
        /*006e*/ 	.short	0x0018


	//----- nvinfo : EIATTR_PARAM_CBANK
	.align		4
        /*0070*/ 	.byte	0x04, 0x0a
        /*0072*/ 	.short	(.L_21 - .L_20)
	.align		4
.L_20:
        /*0074*/ 	.word	index@(.nv.constant0._Z10add_matrixiiPfS_)
        /*0078*/ 	.short	0x0380
        /*007a*/ 	.short	0x0018


	//----- nvinfo : EIATTR_SW_WAR
	.align		4
.L_21:
        /*007c*/ 	.byte	0x04, 0x36
        /*007e*/ 	.short	(.L_23 - .L_22)
.L_22:
        /*0080*/ 	.word	0x00000008
.L_23:


//--------------------- .nv.callgraph             --------------------------
	.section	.nv.callgraph,"",@"SHT_CUDA_CALLGRAPH"
	.align	4
	.sectionentsize	8
	.align		4
        /*0000*/ 	.word	0x00000000
	.align		4
        /*0004*/ 	.word	0xffffffff
	.align		4
        /*0008*/ 	.word	0x00000000
	.align		4
        /*000c*/ 	.word	0xfffffffe
	.align		4
        /*0010*/ 	.word	0x00000000
	.align		4
        /*0014*/ 	.word	0xfffffffd
	.align		4
        /*0018*/ 	.word	0x00000000
	.align		4
        /*001c*/ 	.word	0xfffffffc


//--------------------- .text._Z10add_matrixiiPfS_ --------------------------
	.section	.text._Z10add_matrixiiPfS_,"ax",@progbits
	.align	128
        .global         _Z10add_matrixiiPfS_
        .type           _Z10add_matrixiiPfS_,@function
        .size           _Z10add_matrixiiPfS_,(.L_x_7 - _Z10add_matrixiiPfS_)
        .other          _Z10add_matrixiiPfS_,@"STO_CUDA_ENTRY STV_DEFAULT"
_Z10add_matrixiiPfS_:
.text._Z10add_matrixiiPfS_:
[----:B------:R-:W-:Y:S01]  /*0000*/  LDC R1, c[0x0][0x37c] ;  /* 0x0000df00ff017b82 */ /* 0x000fe20000000800 */
[----:B------:R-:W0:Y:S07]  /*0010*/  S2R R7, SR_TID.X ;  /* 0x0000000000077919 */ /* 0x000e2e0000002100 */
[----:B------:R-:W0:Y:S01]  /*0020*/  S2UR UR4, SR_CTAID.X ;  /* 0x00000000000479c3 */ /* 0x000e220000002500 */
[----:B------:R-:W1:Y:S01]  /*0030*/  LDCU UR7, c[0x0][0x380] ;  /* 0x00007000ff0777ac */ /* 0x000e620008000800 */
[----:B------:R-:W2:Y:S06]  /*0040*/  S2R R0, SR_TID.Y ;  /* 0x0000000000007919 */ /* 0x000eac0000002200 */
[----:B------:R-:W0:Y:S08]  /*0050*/  LDC R10, c[0x0][0x360] ;  /* 0x0000d800ff0a7b82 */ /* 0x000e300000000800 */
[----:B------:R-:W2:Y:S08]  /*0060*/  S2UR UR5, SR_CTAID.Y ;  /* 0x00000000000579c3 */ /* 0x000eb00000002600 */
[----:B------:R-:W2:Y:S01]  /*0070*/  LDC R3, c[0x0][0x364] ;  /* 0x0000d900ff037b82 */ /* 0x000ea20000000800 */
[----:B------:R-:W3:Y:S01]  /*0080*/  LDCU UR6, c[0x0][0x374] ;  /* 0x00006e80ff0677ac */ /* 0x000ee20008000800 */
[----:B0-----:R-:W-:-:S05]  /*0090*/  IMAD R7, R10, UR4, R7 ;  /* 0x000000040a077c24 */ /* 0x001fca000f8e0207 */
[----:B-1----:R-:W-:Y:S01]  /*00a0*/  ISETP.GE.AND P0, PT, R7, UR7, PT ;  /* 0x0000000707007c0c */ /* 0x002fe2000bf06270 */
[C---:B--2---:R-:W-:Y:S02]  /*00b0*/  IMAD R0, R3.reuse, UR5, R0 ;  /* 0x0000000503007c24 */ /* 0x044fe4000f8e0200 */
[----:B---3--:R-:W-:-:S10]  /*00c0*/  IMAD R3, R3, UR6, RZ ;  /* 0x0000000603037c24 */ /* 0x008fd4000f8e02ff */
[----:B------:R-:W-:Y:S05]  /*00d0*/  @P0 EXIT ;  /* 0x000000000000094d */ /* 0x000fea0003800000 */
[----:B------:R-:W0:Y:S01]  /*00e0*/  I2F.U32.RP R8, R3 ;  /* 0x0000000300087306 */ /* 0x000e220000209000 */
[----:B------:R-:W1:Y:S01]  /*00f0*/  LDCU UR4, c[0x0][0x384] ;  /* 0x00007080ff0477ac */ /* 0x000e620008000800 */
[----:B------:R-:W-:Y:S01]  /*0100*/  IADD3 R2, PT, PT, R0, R3, RZ ;  /* 0x0000000300027210 */ /* 0x000fe20007ffe0ff */
[----:B------:R-:W-:Y:S01]  /*0110*/  IMAD.MOV R11, RZ, RZ, -R3 ;  /* 0x000000ffff0b7224 */ /* 0x000fe200078e0a03 */
[----:B------:R-:W-:Y:S01]  /*0120*/  ISETP.NE.U32.AND P2, PT, R3, RZ, PT ;  /* 0x000000ff0300720c */ /* 0x000fe20003f45070 */
[----:B------:R-:W-:Y:S01]  /*0130*/  IMAD.MOV.U32 R4, RZ, RZ, RZ ;  /* 0x000000ffff047224 */ /* 0x000fe200078e00ff */
[----:B------:R-:W2:Y:S02]  /*0140*/  LDCU.64 UR6, c[0x0][0x358] ;  /* 0x00006b00ff0677ac */ /* 0x000ea40008000a00 */
[----:B0-----:R-:W0:Y:S01]  /*0150*/  MUFU.RCP R8, R8 ;  /* 0x0000000800087308 */ /* 0x001e220000001000 */
[C---:B-1----:R-:W-:Y:S02]  /*0160*/  ISETP.GE.AND P0, PT, R2.reuse, UR4, PT ;  /* 0x0000000402007c0c */ /* 0x042fe4000bf06270 */
[----:B------:R-:W-:Y:S01]  /*0170*/  VIMNMX R9, PT, PT, R2, UR4, !PT ;  /* 0x0000000402097c48 */ /* 0x000fe2000ffe0100 */
[----:B------:R-:W1:Y:S01]  /*0180*/  LDCU UR4, c[0x0][0x370] ;  /* 0x00006e00ff0477ac */ /* 0x000e620008000800 */
[----:B------:R-:W-:Y:S01]  /*0190*/  SEL R6, RZ, 0x1, P0 ;  /* 0x00000001ff067807 */ /* 0x000fe20000000000 */
[----:B0-----:R-:W-:-:S06]  /*01a0*/  VIADD R5, R8, 0xffffffe ;  /* 0x0ffffffe08057836 */ /* 0x001fcc0000000000 */
[----:B------:R-:W0:Y:S02]  /*01b0*/  F2I.FTZ.U32.TRUNC.NTZ R5, R5 ;  /* 0x0000000500057305 */ /* 0x000e24000021f000 */
[----:B0-----:R-:W-:-:S04]  /*01c0*/  IMAD R11, R11, R5, RZ ;  /* 0x000000050b0b7224 */ /* 0x001fc800078e02ff */
[----:B------:R-:W-:Y:S01]  /*01d0*/  IMAD.HI.U32 R11, R5, R11, R4 ;  /* 0x0000000b050b7227 */ /* 0x000fe200078e0004 */
[----:B------:R-:W-:-:S05]  /*01e0*/  IADD3 R4, PT, PT, R9, -R2, -R6 ;  /* 0x8000000209047210 */ /* 0x000fca0007ffe806 */
[----:B------:R-:W-:-:S04]  /*01f0*/  IMAD.HI.U32 R5, R11, R4, RZ ;  /* 0x000000040b057227 */ /* 0x000fc800078e00ff */
[----:B------:R-:W-:-:S04]  /*0200*/  IMAD.MOV R8, RZ, RZ, -R5 ;  /* 0x000000ffff087224 */ /* 0x000fc800078e0a05 */
[----:B------:R-:W-:-:S05]  /*0210*/  IMAD R4, R3, R8, R4 ;  /* 0x0000000803047224 */ /* 0x000fca00078e0204 */
[----:B------:R-:W-:-:S13]  /*0220*/  ISETP.GE.U32.AND P0, PT, R4, R3, PT ;  /* 0x000000030400720c */ /* 0x000fda0003f06070 */
[----:B------:R-:W-:Y:S01]  /*0230*/  @P0 IADD3 R4, PT, PT, -R3, R4, RZ ;  /* 0x0000000403040210 */ /* 0x000fe20007ffe1ff */
[----:B------:R-:W-:-:S03]  /*0240*/  @P0 VIADD R5, R5, 0x1 ;  /* 0x0000000105050836 */ /* 0x000fc60000000000 */
[----:B------:R-:W-:Y:S02]  /*0250*/  ISETP.GE.U32.AND P1, PT, R4, R3, PT ;  /* 0x000000030400720c */ /* 0x000fe40003f26070 */
[----:B------:R-:W-:-:S04]  /*0260*/  IADD3 R4, PT, PT, R3, R2, RZ ;  /* 0x0000000203047210 */ /* 0x000fc80007ffe0ff */
[----:B------:R-:W-:-:S07]  /*0270*/  IADD3 R8, PT, PT, R3, R4, RZ ;  /* 0x0000000403087210 */ /* 0x000fce0007ffe0ff */
[----:B------:R-:W-:Y:S01]  /*0280*/  @P1 VIADD R5, R5, 0x1 ;  /* 0x0000000105051836 */ /* 0x000fe20000000000 */
[----:B------:R-:W-:-:S05]  /*0290*/  @!P2 LOP3.LUT R5, RZ, R3, RZ, 0x33, !PT ;  /* 0x00000003ff05a212 */ /* 0x000fca00078e33ff */
[----:B------:R-:W-:Y:S02]  /*02a0*/  IMAD.IADD R5, R6, 0x1, R5 ;  /* 0x0000000106057824 */ /* 0x000fe400078e0205 */
[----:B-1----:R-:W-:-:S03]  /*02b0*/  IMAD R6, R10, UR4, RZ ;  /* 0x000000040a067c24 */ /* 0x002fc6000f8e02ff */
[----:B--2---:R-:W-:-:S07]  /*02c0*/  LOP3.LUT R9, R5, 0x3, RZ, 0xc0, !PT ;  /* 0x0000000305097812 */ /* 0x004fce00078ec0ff */
.L_x_5:
[----:B0-----:R-:W0:Y:S01]  /*02d0*/  LDC R24, c[0x0][0x384] ;  /* 0x0000e100ff187b82 */ /* 0x001e220000000800 */
[----:B------:R-:W-:Y:S01]  /*02e0*/  BSSY.RECONVERGENT B0, `(.L_x_0) ;  /* 0x0000050000007945 */ /* 0x000fe20003800200 */
[----:B0-----:R-:W-:-:S13]  /*02f0*/  ISETP.GE.AND P0, PT, R0, R24, PT ;  /* 0x000000180000720c */ /* 0x001fda0003f06270 */
[----:B-123--:R-:W-:Y:S05]  /*0300*/  @P0 BRA `(.L_x_1) ;  /* 0x0000000400340947 */ /* 0x00efea0003800000 */
[----:B------:R-:W-:Y:S01]  /*0310*/  ISETP.NE.AND P0, PT, R9, 0x3, PT ;  /* 0x000000030900780c */ /* 0x000fe20003f05270 */
[----:B------:R-:W-:Y:S01]  /*0320*/  BSSY.RECONVERGENT B1, `(.L_x_2) ;  /* 0x0000024000017945 */ /* 0x000fe20003800200 */
[----:B------:R-:W-:-:S11]  /*0330*/  IMAD.MOV.U32 R26, RZ, RZ, R0 ;  /* 0x000000ffff1a7224 */ /* 0x000fd600078e0000 */
[----:B------:R-:W-:Y:S05]  /*0340*/  @!P0 BRA `(.L_x_3) ;  /* 0x0000000000848947 */ /* 0x000fea0003800000 */
[----:B------:R-:W0:Y:S01]  /*0350*/  LDC.64 R10, c[0x0][0x388] ;  /* 0x0000e200ff0a7b82 */ /* 0x000e220000000a00 */
[----:B------:R-:W-:-:S07]  /*0360*/  IMAD R15, R7, R24, R0 ;  /* 0x00000018070f7224 */ /* 0x000fce00078e0200 */
[----:B------:R-:W1:Y:S01]  /*0370*/  LDC.64 R12, c[0x0][0x390] ;  /* 0x0000e400ff0c7b82 */ /* 0x000e620000000a00 */
[----:B0-----:R-:W-:-:S05]  /*0380*/  IMAD.WIDE R10, R15, 0x4, R10 ;  /* 0x000000040f0a7825 */ /* 0x001fca00078e020a */
[----:B------:R-:W2:Y:S01]  /*0390*/  LDG.E R14, desc[UR6][R10.64] ;  /* 0x000000060a0e7981 */ /* 0x000ea2000c1e1900 */
[----:B-1----:R-:W-:-:S05]  /*03a0*/  IMAD.WIDE R12, R15, 0x4, R12 ;  /* 0x000000040f0c7825 */ /* 0x002fca00078e020c */
[----:B------:R-:W2:Y:S01]  /*03b0*/  LDG.E R15, desc[UR6][R12.64] ;  /* 0x000000060c0f7981 */ /* 0x000ea2000c1e1900 */
[----:B------:R-:W-:Y:S02]  /*03c0*/  ISETP.NE.AND P0, PT, R9, RZ, PT ;  /* 0x000000ff0900720c */ /* 0x000fe40003f05270 */
[----:B------:R-:W-:Y:S01]  /*03d0*/  MOV R26, R2 ;  /* 0x00000002001a7202 */ /* 0x000fe20000000f00 */
[----:B--2---:R-:W-:-:S05]  /*03e0*/  FADD R15, R14, R15 ;  /* 0x0000000f0e0f7221 */ /* 0x004fca0000000000 */
[----:B------:R0:W-:Y:S05]  /*03f0*/  STG.E desc[UR6][R12.64], R15 ;  /* 0x0000000f0c007986 */ /* 0x0001ea000c101906 */
[----:B------:R-:W-:Y:S05]  /*0400*/  @!P0 BRA `(.L_x_3) ;  /* 0x0000000000548947 */ /* 0x000fea0003800000 */
[----:B0-----:R-:W-:-:S05]  /*0410*/  IMAD.SHL.U32 R15, R3, 0x4, RZ ;  /* 0x00000004030f7824 */ /* 0x001fca00078e00ff */
[-C--:B------:R-:W-:Y:S02]  /*0420*/  IADD3 R12, P1, PT, R12, R15.reuse, RZ ;  /* 0x0000000f0c0c7210 */ /* 0x080fe40007f3e0ff */
[----:B------:R-:W-:-:S03]  /*0430*/  IADD3 R10, P0, PT, R10, R15, RZ ;  /* 0x0000000f0a0a7210 */ /* 0x000fc60007f1e0ff */
[----:B------:R-:W-:Y:S01]  /*0440*/  IMAD.X R13, RZ, RZ, R13, P1 ;  /* 0x000000ffff0d7224 */ /* 0x000fe200008e060d */
[----:B------:R-:W-:-:S04]  /*0450*/  IADD3.X R11, PT, PT, RZ, R11, RZ, P0, !PT ;  /* 0x0000000bff0b7210 */ /* 0x000fc800007fe4ff */
[----:B------:R-:W2:Y:S04]  /*0460*/  LDG.E R17, desc[UR6][R12.64] ;  /* 0x000000060c117981 */ /* 0x000ea8000c1e1900 */
[----:B------:R-:W2:Y:S01]  /*0470*/  LDG.E R14, desc[UR6][R10.64] ;  /* 0x000000060a0e7981 */ /* 0x000ea2000c1e1900 */
[----:B------:R-:W-:Y:S02]  /*0480*/  ISETP.NE.AND P0, PT, R9, 0x1, PT ;  /* 0x000000010900780c */ /* 0x000fe40003f05270 */
[----:B------:R-:W-:Y:S01]  /*0490*/  MOV R26, R4 ;  /* 0x00000004001a7202 */ /* 0x000fe20000000f00 */
[----:B--2---:R-:W-:-:S05]  /*04a0*/  FADD R17, R14, R17 ;  /* 0x000000110e117221 */ /* 0x004fca0000000000 */
[----:B------:R1:W-:Y:S05]  /*04b0*/  STG.E desc[UR6][R12.64], R17 ;  /* 0x000000110c007986 */ /* 0x0003ea000c101906 */
[----:B------:R-:W-:Y:S05]  /*04c0*/  @!P0 BRA `(.L_x_3) ;  /* 0x0000000000248947 */ /* 0x000fea0003800000 */
[C---:B------:R-:W-:Y:S02]  /*04d0*/  IADD3 R14, P0, PT, R15.reuse, R10, RZ ;  /* 0x0000000a0f0e7210 */ /* 0x040fe40007f1e0ff */
[----:B------:R-:W-:-:S03]  /*04e0*/  IADD3 R10, P1, PT, R15, R12, RZ ;  /* 0x0000000c0f0a7210 */ /* 0x000fc60007f3e0ff */
[----:B------:R-:W-:Y:S01]  /*04f0*/  IMAD.X R15, RZ, RZ, R11, P0 ;  /* 0x000000ffff0f7224 */ /* 0x000fe200000e060b */
[----:B------:R-:W-:-:S04]  /*0500*/  IADD3.X R11, PT, PT, RZ, R13, RZ, P1, !PT ;  /* 0x0000000dff0b7210 */ /* 0x000fc80000ffe4ff */
[----:B------:R-:W2:Y:S04]  /*0510*/  LDG.E R14, desc[UR6][R14.64] ;  /* 0x000000060e0e7981 */ /* 0x000ea8000c1e1900 */
[----:B-1----:R-:W2:Y:S01]  /*0520*/  LDG.E R13, desc[UR6][R10.64] ;  /* 0x000000060a0d7981 */ /* 0x002ea2000c1e1900 */
[----:B------:R-:W-:Y:S02]  /*0530*/  IMAD.MOV.U32 R26, RZ, RZ, R8 ;  /* 0x000000ffff1a7224 */ /* 0x000fe400078e0008 */
[----:B--2---:R-:W-:-:S05]  /*0540*/  FADD R13, R14, R13 ;  /* 0x0000000d0e0d7221 */ /* 0x004fca0000000000 */
[----:B------:R2:W-:Y:S02]  /*0550*/  STG.E desc[UR6][R10.64], R13 ;  /* 0x0000000d0a007986 */ /* 0x0005e4000c101906 */
.L_x_3:
[----:B------:R-:W-:Y:S05]  /*0560*/  BSYNC.RECONVERGENT B1 ;  /* 0x0000000000017941 */ /* 0x000fea0003800200 */
.L_x_2:
[----:B------:R-:W-:-:S13]  /*0570*/  ISETP.GE.U32.AND P0, PT, R5, 0x3, PT ;  /* 0x000000030500780c */ /* 0x000fda0003f06070 */
[----:B------:R-:W-:Y:S05]  /*0580*/  @!P0 BRA `(.L_x_1) ;  /* 0x0000000000948947 */ /* 0x000fea0003800000 */
[----:B--2---:R-:W2:Y:S01]  /*0590*/  LDC.64 R10, c[0x0][0x388] ;  /* 0x0000e200ff0a7b82 */ /* 0x004ea20000000a00 */
[----:B------:R-:W-:-:S07]  /*05a0*/  SHF.L.U32 R25, R3, 0x2, RZ ;  /* 0x0000000203197819 */ /* 0x000fce00000006ff */
[----:B01----:R-:W0:Y:S02]  /*05b0*/  LDC.64 R12, c[0x0][0x390] ;  /* 0x0000e400ff0c7b82 */ /* 0x003e240000000a00 */
.L_x_4:
[----:B------:R-:W-:-:S04]  /*05c0*/  IMAD R21, R7, R24, R26 ;  /* 0x0000001807157224 */ /* 0x000fc800078e021a */
[----:B--23--:R-:W-:-:S04]  /*05d0*/  IMAD.WIDE R14, R21, 0x4, R10 ;  /* 0x00000004150e7825 */ /* 0x00cfc800078e020a */
[----:B0-----:R-:W-:Y:S01]  /*05e0*/  IMAD.WIDE R20, R21, 0x4, R12 ;  /* 0x0000000415147825 */ /* 0x001fe200078e020c */
[----:B------:R-:W2:Y:S04]  /*05f0*/  LDG.E R17, desc[UR6][R14.64] ;  /* 0x000000060e117981 */ /* 0x000ea8000c1e1900 */
[----:B------:R-:W2:Y:S01]  /*0600*/  LDG.E R18, desc[UR6][R20.64] ;  /* 0x0000000614127981 */ /* 0x000ea2000c1e1900 */
[C---:B------:R-:W-:Y:S02]  /*0610*/  IADD3 R22, P0, PT, R25.reuse, R14, RZ ;  /* 0x0000000e19167210 */ /* 0x040fe40007f1e0ff */
[----:B------:R-:W-:-:S03]  /*0620*/  IADD3 R16, P1, PT, R25, R20, RZ ;  /* 0x0000001419107210 */ /* 0x000fc60007f3e0ff */
[----:B------:R-:W-:Y:S02]  /*0630*/  IMAD.X R23, RZ, RZ, R15, P0 ;  /* 0x000000ffff177224 */ /* 0x000fe400000e060f */
[----:B--2---:R-:W-:Y:S01]  /*0640*/  FADD R27, R17, R18 ;  /* 0x00000012111b7221 */ /* 0x004fe20000000000 */
[----:B------:R-:W-:-:S04]  /*0650*/  IADD3.X R17, PT, PT, RZ, R21, RZ, P1, !PT ;  /* 0x00000015ff117210 */ /* 0x000fc80000ffe4ff */
[----:B------:R0:W-:Y:S04]  /*0660*/  STG.E desc[UR6][R20.64], R27 ;  /* 0x0000001b14007986 */ /* 0x0001e8000c101906 */
[----:B------:R-:W2:Y:S04]  /*0670*/  LDG.E R19, desc[UR6][R22.64] ;  /* 0x0000000616137981 */ /* 0x000ea8000c1e1900 */
[----:B------:R-:W2:Y:S01]  /*0680*/  LDG.E R28, desc[UR6][R16.64] ;  /* 0x00000006101c7981 */ /* 0x000ea2000c1e1900 */
[C---:B------:R-:W-:Y:S02]  /*0690*/  IADD3 R18, P0, PT, R25.reuse, R22, RZ ;  /* 0x0000001619127210 */ /* 0x040fe40007f1e0ff */
[----:B------:R-:W-:-:S04]  /*06a0*/  IADD3 R14, P1, PT, R25, R16, RZ ;  /* 0x00000010190e7210 */ /* 0x000fc80007f3e0ff */
[----:B------:R-:W-:Y:S01]  /*06b0*/  IADD3.X R15, PT, PT, RZ, R17, RZ, P1, !PT ;  /* 0x00000011ff0f7210 */ /* 0x000fe20000ffe4ff */
[----:B--2---:R-:W-:Y:S01]  /*06c0*/  FADD R29, R19, R28 ;  /* 0x0000001c131d7221 */ /* 0x004fe20000000000 */
[----:B------:R-:W-:-:S04]  /*06d0*/  IMAD.X R19, RZ, RZ, R23, P0 ;  /* 0x000000ffff137224 */ /* 0x000fc800000e0617 */
[----:B------:R1:W-:Y:S04]  /*06e0*/  STG.E desc[UR6][R16.64], R29 ;  /* 0x0000001d10007986 */ /* 0x0003e8000c101906 */
[----:B------:R-:W2:Y:S04]  /*06f0*/  LDG.E R28, desc[UR6][R18.64] ;  /* 0x00000006121c7981 */ /* 0x000ea8000c1e1900 */
[----:B0-----:R-:W2:Y:S01]  /*0700*/  LDG.E R27, desc[UR6][R14.64] ;  /* 0x000000060e1b7981 */ /* 0x001ea2000c1e1900 */
[C---:B------:R-:W-:Y:S02]  /*0710*/  IADD3 R20, P0, PT, R25.reuse, R18, RZ ;  /* 0x0000001219147210 */ /* 0x040fe40007f1e0ff */
[----:B------:R-:W-:-:S03]  /*0720*/  IADD3 R22, P1, PT, R25, R14, RZ ;  /* 0x0000000e19167210 */ /* 0x000fc60007f3e0ff */
[----:B------:R-:W-:Y:S01]  /*0730*/  IMAD.X R21, RZ, RZ, R19, P0 ;  /* 0x000000ffff157224 */ /* 0x000fe200000e0613 */
[----:B------:R-:W-:Y:S01]  /*0740*/  IADD3.X R23, PT, PT, RZ, R15, RZ, P1, !PT ;  /* 0x0000000fff177210 */ /* 0x000fe20000ffe4ff */
[----:B--2---:R-:W-:-:S05]  /*0750*/  FADD R27, R28, R27 ;  /* 0x0000001b1c1b7221 */ /* 0x004fca0000000000 */
[----:B------:R3:W-:Y:S04]  /*0760*/  STG.E desc[UR6][R14.64], R27 ;  /* 0x0000001b0e007986 */ /* 0x0007e8000c101906 */
[----:B------:R-:W1:Y:S04]  /*0770*/  LDG.E R20, desc[UR6][R20.64] ;  /* 0x0000000614147981 */ /* 0x000e68000c1e1900 */
[----:B------:R-:W1:Y:S01]  /*0780*/  LDG.E R28, desc[UR6][R22.64] ;  /* 0x00000006161c7981 */ /* 0x000e62000c1e1900 */
[----:B------:R-:W-:-:S05]  /*0790*/  IMAD.IADD R26, R25, 0x1, R26 ;  /* 0x00000001191a7824 */ /* 0x000fca00078e021a */
[----:B------:R-:W-:Y:S01]  /*07a0*/  ISETP.GE.AND P0, PT, R26, R24, PT ;  /* 0x000000181a00720c */ /* 0x000fe20003f06270 */
[----:B-1----:R-:W-:-:S05]  /*07b0*/  FADD R17, R20, R28 ;  /* 0x0000001c14117221 */ /* 0x002fca0000000000 */
[----:B------:R3:W-:Y:S07]  /*07c0*/  STG.E desc[UR6][R22.64], R17 ;  /* 0x0000001116007986 */ /* 0x0007ee000c101906 */
[----:B------:R-:W-:Y:S05]  /*07d0*/  @!P0 BRA `(.L_x_4) ;  /* 0xfffffffc00788947 */ /* 0x000fea000383ffff */
.L_x_1:
[----:B------:R-:W-:Y:S05]  /*07e0*/  BSYNC.RECONVERGENT B0 ;  /* 0x0000000000007941 */ /* 0x000fea0003800200 */
.L_x_0:
[----:B------:R-:W4:Y:S01]  /*07f0*/  LDCU UR4, c[0x0][0x380] ;  /* 0x00007000ff0477ac */ /* 0x000f220008000800 */
[----:B------:R-:W-:-:S04]  /*0800*/  IADD3 R7, PT, PT, R6, R7, RZ ;  /* 0x0000000706077210 */ /* 0x000fc80007ffe0ff */
[----:B----4-:R-:W-:-:S13]  /*0810*/  ISETP.GE.AND P0, PT, R7, UR4, PT ;  /* 0x0000000407007c0c */ /* 0x010fda000bf06270 */
[----:B------:R-:W-:Y:S05]  /*0820*/  @!P0 BRA `(.L_x_5) ;  /* 0xfffffff800a88947 */ /* 0x000fea000383ffff */
[----:B------:R-:W-:Y:S05]  /*0830*/  EXIT ;  /* 0x000000000000794d */ /* 0x000fea0003800000 */
.L_x_6:
[----:B------:R-:W-:-:S00]  /*0840*/  BRA `(.L_x_6) ;  /* 0xfffffffc00fc7947 */ /* 0x000fc0000383ffff */
[----:B------:R-:W-:-:S00]  /*0850*/  NOP ;  /* 0x0000000000007918 */ /* 0x000fc00000000000 */
        /* <DEDUP_REMOVED lines=10> */
.L_x_7:


//--------------------- .nv.shared.reserved.0     --------------------------
	.section	.nv.shared.reserved.0,"aw",@nobits
	.weak		__nv_reservedSMEM_offset_0_alias
	.size		__nv_reservedSMEM_offset_0_alias, 0, 64
	.other		__nv_reservedSMEM_offset_0_alias,@"STO_CUDA_RESERVED_SHARED STV_DEFAULT"
__nv_reservedSMEM_offset_0_alias:
	.zero		0
	.zero		64


//--------------------- .nv.constant0._Z10add_matrixiiPfS_ --------------------------
	.section	.nv.constant0._Z10add_matrixiiPfS_,"a",@progbits
	.sectionflags	@""
	.align	4
.nv.constant0._Z10add_matrixiiPfS_:
	.zero		920


//--------------------- SYMBOLS --------------------------

	.type		.nv.reservedSmem.offset0,@object
	.size		.nv.reservedSmem.offset0,0x4
